//
// Generated by NVIDIA NVVM Compiler
//
// Compiler Build ID: CL-36424714
// Cuda compilation tools, release 13.0, V13.0.88
// Based on NVVM 20.0.0
//

.version 9.0
.target sm_100
.address_size 64

	// .globl	_Z26layer_normalization_kernelPfS_iii
// _ZZ26layer_normalization_kernelPfS_iiiE6s_mean has been demoted
// _ZZ26layer_normalization_kernelPfS_iiiE5s_var has been demoted

.visible .entry _Z26layer_normalization_kernelPfS_iii(
	.param .u64 .ptr .align 1 _Z26layer_normalization_kernelPfS_iii_param_0,
	.param .u64 .ptr .align 1 _Z26layer_normalization_kernelPfS_iii_param_1,
	.param .u32 _Z26layer_normalization_kernelPfS_iii_param_2,
	.param .u32 _Z26layer_normalization_kernelPfS_iii_param_3,
	.param .u32 _Z26layer_normalization_kernelPfS_iii_param_4
)
{
	.reg .pred 	%p<21>;
	.reg .b32 	%r<72>;
	.reg .b32 	%f<205>;
	.reg .b64 	%rd<26>;
	.reg .b64 	%fd<3>;
	// demoted variable
	.shared .align 4 .f32 _ZZ26layer_normalization_kernelPfS_iiiE6s_mean;
	// demoted variable
	.shared .align 4 .f32 _ZZ26layer_normalization_kernelPfS_iiiE5s_var;
	ld.param.u64 	%rd5, [_Z26layer_normalization_kernelPfS_iii_param_0];
	ld.param.u64 	%rd4, [_Z26layer_normalization_kernelPfS_iii_param_1];
	ld.param.u32 	%r46, [_Z26layer_normalization_kernelPfS_iii_param_3];
	ld.param.u32 	%r47, [_Z26layer_normalization_kernelPfS_iii_param_4];
	cvta.to.global.u64 	%rd1, %rd5;
	mov.u32 	%r1, %ctaid.x;
	mov.u32 	%r2, %ctaid.y;
	mov.u32 	%r3, %tid.x;
	setp.ne.s32 	%p1, %r3, 0;
	@%p1 bra 	$L__BB0_28;
	setp.lt.s32 	%p2, %r47, 1;
	mov.f32 	%f195, 0f00000000;
	@%p2 bra 	$L__BB0_14;
	mad.lo.s32 	%r49, %r46, %r1, %r2;
	mul.lo.s32 	%r4, %r49, %r47;
	and.b32  	%r5, %r47, 15;
	setp.lt.u32 	%p3, %r47, 16;
	mov.f32 	%f195, 0f00000000;
	mov.b32 	%r61, 0;
	@%p3 bra 	$L__BB0_5;
	and.b32  	%r61, %r47, 2147483632;
	neg.s32 	%r59, %r61;
	add.s64 	%rd2, %rd1, 32;
	mov.f32 	%f195, 0f00000000;
	mov.u32 	%r58, %r4;
$L__BB0_4:
	.pragma "nounroll";
	mul.wide.s32 	%rd6, %r58, 4;
	add.s64 	%rd7, %rd2, %rd6;
	ld.global.f32 	%f33, [%rd7+-32];
	add.f32 	%f34, %f195, %f33;
	ld.global.f32 	%f35, [%rd7+-28];
	add.f32 	%f36, %f34, %f35;
	ld.global.f32 	%f37, [%rd7+-24];
	add.f32 	%f38, %f36, %f37;
	ld.global.f32 	%f39, [%rd7+-20];
	add.f32 	%f40, %f38, %f39;
	ld.global.f32 	%f41, [%rd7+-16];
	add.f32 	%f42, %f40, %f41;
	ld.global.f32 	%f43, [%rd7+-12];
	add.f32 	%f44, %f42, %f43;
	ld.global.f32 	%f45, [%rd7+-8];
	add.f32 	%f46, %f44, %f45;
	ld.global.f32 	%f47, [%rd7+-4];
	add.f32 	%f48, %f46, %f47;
	ld.global.f32 	%f49, [%rd7];
	add.f32 	%f50, %f48, %f49;
	ld.global.f32 	%f51, [%rd7+4];
	add.f32 	%f52, %f50, %f51;
	ld.global.f32 	%f53, [%rd7+8];
	add.f32 	%f54, %f52, %f53;
	ld.global.f32 	%f55, [%rd7+12];
	add.f32 	%f56, %f54, %f55;
	ld.global.f32 	%f57, [%rd7+16];
	add.f32 	%f58, %f56, %f57;
	ld.global.f32 	%f59, [%rd7+20];
	add.f32 	%f60, %f58, %f59;
	ld.global.f32 	%f61, [%rd7+24];
	add.f32 	%f62, %f60, %f61;
	ld.global.f32 	%f63, [%rd7+28];
	add.f32 	%f195, %f62, %f63;
	add.s32 	%r59, %r59, 16;
	add.s32 	%r58, %r58, 16;
	setp.ne.s32 	%p4, %r59, 0;
	@%p4 bra 	$L__BB0_4;
$L__BB0_5:
	setp.eq.s32 	%p5, %r5, 0;
	@%p5 bra 	$L__BB0_14;
	and.b32  	%r13, %r47, 7;
	setp.lt.u32 	%p6, %r5, 8;
	@%p6 bra 	$L__BB0_8;
	add.s32 	%r50, %r61, %r4;
	mul.wide.s32 	%rd8, %r50, 4;
	add.s64 	%rd9, %rd1, %rd8;
	ld.global.f32 	%f65, [%rd9];
	add.f32 	%f66, %f195, %f65;
	ld.global.f32 	%f67, [%rd9+4];
	add.f32 	%f68, %f66, %f67;
	ld.global.f32 	%f69, [%rd9+8];
	add.f32 	%f70, %f68, %f69;
	ld.global.f32 	%f71, [%rd9+12];
	add.f32 	%f72, %f70, %f71;
	ld.global.f32 	%f73, [%rd9+16];
	add.f32 	%f74, %f72, %f73;
	ld.global.f32 	%f75, [%rd9+20];
	add.f32 	%f76, %f74, %f75;
	ld.global.f32 	%f77, [%rd9+24];
	add.f32 	%f78, %f76, %f77;
	ld.global.f32 	%f79, [%rd9+28];
	add.f32 	%f195, %f78, %f79;
	add.s32 	%r61, %r61, 8;
$L__BB0_8:
	setp.eq.s32 	%p7, %r13, 0;
	@%p7 bra 	$L__BB0_14;
	and.b32  	%r16, %r47, 3;
	setp.lt.u32 	%p8, %r13, 4;
	@%p8 bra 	$L__BB0_11;
	add.s32 	%r51, %r61, %r4;
	mul.wide.s32 	%rd10, %r51, 4;
	add.s64 	%rd11, %rd1, %rd10;
	ld.global.f32 	%f81, [%rd11];
	add.f32 	%f82, %f195, %f81;
	ld.global.f32 	%f83, [%rd11+4];
	add.f32 	%f84, %f82, %f83;
	ld.global.f32 	%f85, [%rd11+8];
	add.f32 	%f86, %f84, %f85;
	ld.global.f32 	%f87, [%rd11+12];
	add.f32 	%f195, %f86, %f87;
	add.s32 	%r61, %r61, 4;
$L__BB0_11:
	setp.eq.s32 	%p9, %r16, 0;
	@%p9 bra 	$L__BB0_14;
	add.s32 	%r64, %r61, %r4;
	neg.s32 	%r63, %r16;
$L__BB0_13:
	.pragma "nounroll";
	mul.wide.s32 	%rd12, %r64, 4;
	add.s64 	%rd13, %rd1, %rd12;
	ld.global.f32 	%f88, [%rd13];
	add.f32 	%f195, %f195, %f88;
	add.s32 	%r64, %r64, 1;
	add.s32 	%r63, %r63, 1;
	setp.ne.s32 	%p10, %r63, 0;
	@%p10 bra 	$L__BB0_13;
$L__BB0_14:
	setp.lt.s32 	%p11, %r47, 1;
	cvt.rn.f32.s32 	%f14, %r47;
	div.rn.f32 	%f15, %f195, %f14;
	st.shared.f32 	[_ZZ26layer_normalization_kernelPfS_iiiE6s_mean], %f15;
	mov.f32 	%f204, 0f00000000;
	@%p11 bra 	$L__BB0_27;
	mad.lo.s32 	%r53, %r46, %r1, %r2;
	mul.lo.s32 	%r25, %r53, %r47;
	and.b32  	%r26, %r47, 15;
	setp.lt.u32 	%p12, %r47, 16;
	mov.f32 	%f204, 0f00000000;
	mov.b32 	%r68, 0;
	@%p12 bra 	$L__BB0_18;
	and.b32  	%r68, %r47, 2147483632;
	neg.s32 	%r66, %r68;
	add.s64 	%rd3, %rd1, 32;
	mov.f32 	%f204, 0f00000000;
	mov.u32 	%r65, %r25;
$L__BB0_17:
	.pragma "nounroll";
	mul.wide.s32 	%rd14, %r65, 4;
	add.s64 	%rd15, %rd3, %rd14;
	ld.global.f32 	%f93, [%rd15+-32];
	sub.f32 	%f94, %f93, %f15;
	fma.rn.f32 	%f95, %f94, %f94, %f204;
	ld.global.f32 	%f96, [%rd15+-28];
	sub.f32 	%f97, %f96, %f15;
	fma.rn.f32 	%f98, %f97, %f97, %f95;
	ld.global.f32 	%f99, [%rd15+-24];
	sub.f32 	%f100, %f99, %f15;
	fma.rn.f32 	%f101, %f100, %f100, %f98;
	ld.global.f32 	%f102, [%rd15+-20];
	sub.f32 	%f103, %f102, %f15;
	fma.rn.f32 	%f104, %f103, %f103, %f101;
	ld.global.f32 	%f105, [%rd15+-16];
	sub.f32 	%f106, %f105, %f15;
	fma.rn.f32 	%f107, %f106, %f106, %f104;
	ld.global.f32 	%f108, [%rd15+-12];
	sub.f32 	%f109, %f108, %f15;
	fma.rn.f32 	%f110, %f109, %f109, %f107;
	ld.global.f32 	%f111, [%rd15+-8];
	sub.f32 	%f112, %f111, %f15;
	fma.rn.f32 	%f113, %f112, %f112, %f110;
	ld.global.f32 	%f114, [%rd15+-4];
	sub.f32 	%f115, %f114, %f15;
	fma.rn.f32 	%f116, %f115, %f115, %f113;
	ld.global.f32 	%f117, [%rd15];
	sub.f32 	%f118, %f117, %f15;
	fma.rn.f32 	%f119, %f118, %f118, %f116;
	ld.global.f32 	%f120, [%rd15+4];
	sub.f32 	%f121, %f120, %f15;
	fma.rn.f32 	%f122, %f121, %f121, %f119;
	ld.global.f32 	%f123, [%rd15+8];
	sub.f32 	%f124, %f123, %f15;
	fma.rn.f32 	%f125, %f124, %f124, %f122;
	ld.global.f32 	%f126, [%rd15+12];
	sub.f32 	%f127, %f126, %f15;
	fma.rn.f32 	%f128, %f127, %f127, %f125;
	ld.global.f32 	%f129, [%rd15+16];
	sub.f32 	%f130, %f129, %f15;
	fma.rn.f32 	%f131, %f130, %f130, %f128;
	ld.global.f32 	%f132, [%rd15+20];
	sub.f32 	%f133, %f132, %f15;
	fma.rn.f32 	%f134, %f133, %f133, %f131;
	ld.global.f32 	%f135, [%rd15+24];
	sub.f32 	%f136, %f135, %f15;
	fma.rn.f32 	%f137, %f136, %f136, %f134;
	ld.global.f32 	%f138, [%rd15+28];
	sub.f32 	%f139, %f138, %f15;
	fma.rn.f32 	%f204, %f139, %f139, %f137;
	add.s32 	%r66, %r66, 16;
	add.s32 	%r65, %r65, 16;
	setp.ne.s32 	%p13, %r66, 0;
	@%p13 bra 	$L__BB0_17;
$L__BB0_18:
	setp.eq.s32 	%p14, %r26, 0;
	@%p14 bra 	$L__BB0_27;
	and.b32  	%r34, %r47, 7;
	setp.lt.u32 	%p15, %r26, 8;
	@%p15 bra 	$L__BB0_21;
	add.s32 	%r54, %r68, %r25;
	mul.wide.s32 	%rd16, %r54, 4;
	add.s64 	%rd17, %rd1, %rd16;
	ld.global.f32 	%f141, [%rd17];
	sub.f32 	%f142, %f141, %f15;
	fma.rn.f32 	%f143, %f142, %f142, %f204;
	ld.global.f32 	%f144, [%rd17+4];
	sub.f32 	%f145, %f144, %f15;
	fma.rn.f32 	%f146, %f145, %f145, %f143;
	ld.global.f32 	%f147, [%rd17+8];
	sub.f32 	%f148, %f147, %f15;
	fma.rn.f32 	%f149, %f148, %f148, %f146;
	ld.global.f32 	%f150, [%rd17+12];
	sub.f32 	%f151, %f150, %f15;
	fma.rn.f32 	%f152, %f151, %f151, %f149;
	ld.global.f32 	%f153, [%rd17+16];
	sub.f32 	%f154, %f153, %f15;
	fma.rn.f32 	%f155, %f154, %f154, %f152;
	ld.global.f32 	%f156, [%rd17+20];
	sub.f32 	%f157, %f156, %f15;
	fma.rn.f32 	%f158, %f157, %f157, %f155;
	ld.global.f32 	%f159, [%rd17+24];
	sub.f32 	%f160, %f159, %f15;
	fma.rn.f32 	%f161, %f160, %f160, %f158;
	ld.global.f32 	%f162, [%rd17+28];
	sub.f32 	%f163, %f162, %f15;
	fma.rn.f32 	%f204, %f163, %f163, %f161;
	add.s32 	%r68, %r68, 8;
$L__BB0_21:
	setp.eq.s32 	%p16, %r34, 0;
	@%p16 bra 	$L__BB0_27;
	and.b32  	%r37, %r47, 3;
	setp.lt.u32 	%p17, %r34, 4;
	@%p17 bra 	$L__BB0_24;
	add.s32 	%r55, %r68, %r25;
	mul.wide.s32 	%rd18, %r55, 4;
	add.s64 	%rd19, %rd1, %rd18;
	ld.global.f32 	%f165, [%rd19];
	sub.f32 	%f166, %f165, %f15;
	fma.rn.f32 	%f167, %f166, %f166, %f204;
	ld.global.f32 	%f168, [%rd19+4];
	sub.f32 	%f169, %f168, %f15;
	fma.rn.f32 	%f170, %f169, %f169, %f167;
	ld.global.f32 	%f171, [%rd19+8];
	sub.f32 	%f172, %f171, %f15;
	fma.rn.f32 	%f173, %f172, %f172, %f170;
	ld.global.f32 	%f174, [%rd19+12];
	sub.f32 	%f175, %f174, %f15;
	fma.rn.f32 	%f204, %f175, %f175, %f173;
	add.s32 	%r68, %r68, 4;
$L__BB0_24:
	setp.eq.s32 	%p18, %r37, 0;
	@%p18 bra 	$L__BB0_27;
	add.s32 	%r71, %r68, %r25;
	neg.s32 	%r70, %r37;
$L__BB0_26:
	.pragma "nounroll";
	mul.wide.s32 	%rd20, %r71, 4;
	add.s64 	%rd21, %rd1, %rd20;
	ld.global.f32 	%f176, [%rd21];
	sub.f32 	%f177, %f176, %f15;
	fma.rn.f32 	%f204, %f177, %f177, %f204;
	add.s32 	%r71, %r71, 1;
	add.s32 	%r70, %r70, 1;
	setp.ne.s32 	%p19, %r70, 0;
	@%p19 bra 	$L__BB0_26;
$L__BB0_27:
	div.rn.f32 	%f178, %f204, %f14;
	st.shared.f32 	[_ZZ26layer_normalization_kernelPfS_iiiE5s_var], %f178;
$L__BB0_28:
	bar.sync 	0;
	setp.ge.s32 	%p20, %r3, %r47;
	@%p20 bra 	$L__BB0_30;
	mad.lo.s32 	%r56, %r46, %r1, %r2;
	mad.lo.s32 	%r57, %r56, %r47, %r3;
	mul.wide.s32 	%rd22, %r57, 4;
	add.s64 	%rd23, %rd1, %rd22;
	ld.global.f32 	%f179, [%rd23];
	ld.shared.f32 	%f180, [_ZZ26layer_normalization_kernelPfS_iiiE6s_mean];
	sub.f32 	%f181, %f179, %f180;
	ld.shared.f32 	%f182, [_ZZ26layer_normalization_kernelPfS_iiiE5s_var];
	cvt.f64.f32 	%fd1, %f182;
	add.f64 	%fd2, %fd1, 0d3EB0C6F7A0B5ED8D;
	cvt.rn.f32.f64 	%f183, %fd2;
	sqrt.rn.f32 	%f184, %f183;
	div.rn.f32 	%f185, %f181, %f184;
	add.f32 	%f186, %f185, 0f00000000;
	cvta.to.global.u64 	%rd24, %rd4;
	add.s64 	%rd25, %rd24, %rd22;
	st.global.f32 	[%rd25], %f186;
$L__BB0_30:
	ret;

}


// ===== COMPILED SASS (sm_100) =====

	.target	sm_100

	.elftype	@"ET_EXEC"


//--------------------- .note.nv.tkinfo           --------------------------
	.section	.note.nv.tkinfo,"",@"SHT_NOTE"
	.sectionflags	@"SHF_NOTE_NV_TKINFO"
	.tkinfo
        /*0018*/ 	.word	0x00000002
        /*0030*/ 	.string	""
        /*0030*/ 	.string	"ptxas"
        /*0030*/ 	.string	"Cuda compilation tools, release 13.0, V13.0.88"
        /*0030*/ 	.string	"Build cuda_13.0.r13.0/compiler.36424714_0"
        /*0030*/ 	.string	"-arch sm_100 -m 64 "



//--------------------- .note.nv.cuinfo           --------------------------
	.section	.note.nv.cuinfo,"",@"SHT_NOTE"
	.sectionflags	@"SHF_NOTE_NV_CUINFO"
        /*0018*/ 	.short	0x0002
        /*001a*/ 	.short	0x0064
        /*001c*/ 	.short	0x0082
	.zero		2


//--------------------- .nv.info                  --------------------------
	.section	.nv.info,"",@"SHT_CUDA_INFO"
	.align	4


	//----- nvinfo : EIATTR_REGCOUNT
	.align		4
        /*0000*/ 	.byte	0x04, 0x2f
        /*0002*/ 	.short	(.L_1 - .L_0)
	.align		4
.L_0:
        /*0004*/ 	.word	index@(_Z26layer_normalization_kernelPfS_iii)
        /*0008*/ 	.word	0x00000020


	//----- nvinfo : EIATTR_FRAME_SIZE
	.align		4
.L_1:
        /*000c*/ 	.byte	0x04, 0x11
        /*000e*/ 	.short	(.L_3 - .L_2)
	.align		4
.L_2:
        /*0010*/ 	.word	index@($__internal_1_$__cuda_sm3x_div_rn_noftz_f32_slowpath)
        /*0014*/ 	.word	0x00000000


	//----- nvinfo : EIATTR_FRAME_SIZE
	.align		4
.L_3:
        /*0018*/ 	.byte	0x04, 0x11
        /*001a*/ 	.short	(.L_5 - .L_4)
	.align		4
.L_4:
        /*001c*/ 	.word	index@($__internal_0_$__cuda_sm20_sqrt_rn_f32_slowpath)
        /*0020*/ 	.word	0x00000000


	//----- nvinfo : EIATTR_FRAME_SIZE
	.align		4
.L_5:
        /*0024*/ 	.byte	0x04, 0x11
        /*0026*/ 	.short	(.L_7 - .L_6)
	.align		4
.L_6:
        /*0028*/ 	.word	index@(_Z26layer_normalization_kernelPfS_iii)
        /*002c*/ 	.word	0x00000000


	//----- nvinfo : EIATTR_MIN_STACK_SIZE
	.align		4
.L_7:
        /*0030*/ 	.byte	0x04, 0x12
        /*0032*/ 	.short	(.L_9 - .L_8)
	.align		4
.L_8:
        /*0034*/ 	.word	index@(_Z26layer_normalization_kernelPfS_iii)
        /*0038*/ 	.word	0x00000000
.L_9:


//--------------------- .nv.compat                --------------------------
	.section	.nv.compat,"",@"SHT_CUDA_COMPAT_INFO"
	.align	4
        /*0000*/ 	.byte	0x02, 0x09, 0x00, 0x00, 0x02, 0x02, 0x01, 0x00, 0x02, 0x05, 0x05, 0x00, 0x03, 0x07, 0x01, 0x01
        /*0010*/ 	.byte	0x02, 0x03, 0x00, 0x00, 0x02, 0x06, 0x01, 0x00, 0x04, 0x0b, 0x08, 0x00, 0x01, 0x00, 0x00, 0x00
        /*0020*/ 	.byte	0x00, 0x00, 0x00, 0x00


//--------------------- .nv.info._Z26layer_normalization_kernelPfS_iii --------------------------
	.section	.nv.info._Z26layer_normalization_kernelPfS_iii,"",@"SHT_CUDA_INFO"
	.sectionflags	@""
	.align	4


	//----- nvinfo : EIATTR_CUDA_API_VERSION
	.align		4
        /*0000*/ 	.byte	0x04, 0x37
        /*0002*/ 	.short	(.L_11 - .L_10)
.L_10:
        /*0004*/ 	.word	0x00000082


	//----- nvinfo : EIATTR_KPARAM_INFO
	.align		4
.L_11:
        /*0008*/ 	.byte	0x04, 0x17
        /*000a*/ 	.short	(.L_13 - .L_12)
.L_12:
        /*000c*/ 	.word	0x00000000
        /*0010*/ 	.short	0x0004
        /*0012*/ 	.short	0x0018
        /*0014*/ 	.byte	0x00, 0xf0, 0x11, 0x00


	//----- nvinfo : EIATTR_KPARAM_INFO
	.align		4
.L_13:
        /*0018*/ 	.byte	0x04, 0x17
        /*001a*/ 	.short	(.L_15 - .L_14)
.L_14:
        /*001c*/ 	.word	0x00000000
        /*0020*/ 	.short	0x0003
        /*0022*/ 	.short	0x0014
        /*0024*/ 	.byte	0x00, 0xf0, 0x11, 0x00


	//----- nvinfo : EIATTR_KPARAM_INFO
	.align		4
.L_15:
        /*0028*/ 	.byte	0x04, 0x17
        /*002a*/ 	.short	(.L_17 - .L_16)
.L_16:
        /*002c*/ 	.word	0x00000000
        /*0030*/ 	.short	0x0002
        /*0032*/ 	.short	0x0010
        /*0034*/ 	.byte	0x00, 0xf0, 0x11, 0x00


	//----- nvinfo : EIATTR_KPARAM_INFO
	.align		4
.L_17:
        /*0038*/ 	.byte	0x04, 0x17
        /*003a*/ 	.short	(.L_19 - .L_18)
.L_18:
        /*003c*/ 	.word	0x00000000
        /*0040*/ 	.short	0x0001
        /*0042*/ 	.short	0x0008
        /*0044*/ 	.byte	0x00, 0xf5, 0x21, 0x00


	//----- nvinfo : EIATTR_KPARAM_INFO
	.align		4
.L_19:
        /*0048*/ 	.byte	0x04, 0x17
        /*004a*/ 	.short	(.L_21 - .L_20)
.L_20:
        /*004c*/ 	.word	0x00000000
        /*0050*/ 	.short	0x0000
        /*0052*/ 	.short	0x0000
        /*0054*/ 	.byte	0x00, 0xf5, 0x21, 0x00


	//----- nvinfo : EIATTR_SPARSE_MMA_MASK
	.align		4
.L_21:
        /*0058*/ 	.byte	0x03, 0x50
        /*005a*/ 	.short	0x0000


	//----- nvinfo : EIATTR_MAXREG_COUNT
	.align		4
        /*005c*/ 	.byte	0x03, 0x1b
        /*005e*/ 	.short	0x00ff


	//----- nvinfo : EIATTR_NUM_BARRIERS
	.align		4
        /*0060*/ 	.byte	0x02, 0x4c
        /*0062*/ 	.byte	0x01
	.zero		1


	//----- nvinfo : EIATTR_MERCURY_ISA_VERSION
	.align		4
        /*0064*/ 	.byte	0x03, 0x5f
        /*0066*/ 	.short	0x0101


	//----- nvinfo : EIATTR_VRC_CTA_INIT_COUNT
	.align		4
        /*0068*/ 	.byte	0x02, 0x4a
	.zero		1
	.zero		1


	//----- nvinfo : EIATTR_EXIT_INSTR_OFFSETS
	.align		4
        /*006c*/ 	.byte	0x04, 0x1c
        /*006e*/ 	.short	(.L_23 - .L_22)


	//   ....[0]....
.L_22:
        /*0070*/ 	.word	0x000012a0


	//   ....[1]....
        /*0074*/ 	.word	0x00001580


	//----- nvinfo : EIATTR_CRS_STACK_SIZE
	.align		4
.L_23:
        /*0078*/ 	.byte	0x04, 0x1e
        /*007a*/ 	.short	(.L_25 - .L_24)
.L_24:
        /*007c*/ 	.word	0x00000000


	//----- nvinfo : EIATTR_CBANK_PARAM_SIZE
	.align		4
.L_25:
        /*0080*/ 	.byte	0x03, 0x19
        /*0082*/ 	.short	0x001c


	//----- nvinfo : EIATTR_PARAM_CBANK
	.align		4
        /*0084*/ 	.byte	0x04, 0x0a
        /*0086*/ 	.short	(.L_27 - .L_26)
	.align		4
.L_26:
        /*0088*/ 	.word	index@(.nv.constant0._Z26layer_normalization_kernelPfS_iii)
        /*008c*/ 	.short	0x0380
        /*008e*/ 	.short	0x001c


	//----- nvinfo : EIATTR_SW_WAR
	.align		4
.L_27:
        /*0090*/ 	.byte	0x04, 0x36
        /*0092*/ 	.short	(.L_29 - .L_28)
.L_28:
        /*0094*/ 	.word	0x00000008
.L_29:


//--------------------- .nv.callgraph             --------------------------
	.section	.nv.callgraph,"",@"SHT_CUDA_CALLGRAPH"
	.align	4
	.sectionentsize	8
	.align		4
        /*0000*/ 	.word	0x00000000
	.align		4
        /*0004*/ 	.word	0xffffffff
	.align		4
        /*0008*/ 	.word	0x00000000
	.align		4
        /*000c*/ 	.word	0xfffffffe
	.align		4
        /*0010*/ 	.word	0x00000000
	.align		4
        /*0014*/ 	.word	0xfffffffd
	.align		4
        /*0018*/ 	.word	0x00000000
	.align		4
        /*001c*/ 	.word	0xfffffffc


//--------------------- .text._Z26layer_normalization_kernelPfS_iii --------------------------
	.section	.text._Z26layer_normalization_kernelPfS_iii,"ax",@progbits
	.align	128
        .global         _Z26layer_normalization_kernelPfS_iii
        .type           _Z26layer_normalization_kernelPfS_iii,@function
        .size           _Z26layer_normalization_kernelPfS_iii,(.L_x_35 - _Z26layer_normalization_kernelPfS_iii)
        .other          _Z26layer_normalization_kernelPfS_iii,@"STO_CUDA_ENTRY STV_DEFAULT"
_Z26layer_normalization_kernelPfS_iii:
.text._Z26layer_normalization_kernelPfS_iii:
[----:B------:R-:W-:Y:S01]  /*0000*/  LDC R1, c[0x0][0x37c] ;  /* 0x0000df00ff017b82 */ /* 0x000fe20000000800 */
[----:B------:R-:W0:Y:S07]  /*0010*/  S2R R4, SR_TID.X ;  /* 0x0000000000047919 */ /* 0x000e2e0000002100 */
[----:B------:R-:W1:Y:S01]  /*0020*/  S2UR UR6, SR_CTAID.X ;  /* 0x00000000000679c3 */ /* 0x000e620000002500 */
[----:B------:R-:W2:Y:S01]  /*0030*/  LDCU.64 UR12, c[0x0][0x358] ;  /* 0x00006b00ff0c77ac */ /* 0x000ea20008000a00 */
[----:B------:R-:W-:Y:S06]  /*0040*/  BSSY.RECONVERGENT B0, `(.L_x_0) ;  /* 0x0000122000007945 */ /* 0x000fec0003800200 */
[----:B------:R-:W3:Y:S01]  /*0050*/  S2UR UR7, SR_CTAID.Y ;  /* 0x00000000000779c3 */ /* 0x000ee20000002600 */
[----:B0-----:R-:W-:-:S13]  /*0060*/  ISETP.NE.AND P0, PT, R4, RZ, PT ;  /* 0x000000ff0400720c */ /* 0x001fda0003f05270 */
[----:B-123--:R-:W-:Y:S05]  /*0070*/  @P0 BRA `(.L_x_1) ;  /* 0x0000001000780947 */ /* 0x00efea0003800000 */
[----:B------:R-:W0:Y:S01]  /*0080*/  LDC R5, c[0x0][0x398] ;  /* 0x0000e600ff057b82 */ /* 0x000e220000000800 */
[----:B------:R-:W-:Y:S01]  /*0090*/  HFMA2 R6, -RZ, RZ, 0, 0 ;  /* 0x00000000ff067431 */ /* 0x000fe200000001ff */
[----:B0-----:R-:W-:-:S13]  /*00a0*/  ISETP.GE.AND P2, PT, R5, 0x1, PT ;  /* 0x000000010500780c */ /* 0x001fda0003f46270 */
[----:B------:R-:W-:Y:S05]  /*00b0*/  @!P2 BRA `(.L_x_2) ;  /* 0x0000000400aca947 */ /* 0x000fea0003800000 */
[----:B------:R-:W0:Y:S01]  /*00c0*/  LDCU UR4, c[0x0][0x394] ;  /* 0x00007280ff0477ac */ /* 0x000e220008000800 */
[C---:B------:R-:W-:Y:S02]  /*00d0*/  ISETP.GE.U32.AND P0, PT, R5.reuse, 0x10, PT ;  /* 0x000000100500780c */ /* 0x040fe40003f06070 */
[----:B------:R-:W-:Y:S02]  /*00e0*/  CS2R R6, SRZ ;  /* 0x0000000000067805 */ /* 0x000fe4000001ff00 */
[----:B------:R-:W-:-:S04]  /*00f0*/  LOP3.LUT R23, R5, 0xf, RZ, 0xc0, !PT ;  /* 0x0000000f05177812 */ /* 0x000fc800078ec0ff */
[----:B------:R-:W-:Y:S01]  /*0100*/  ISETP.NE.AND P1, PT, R23, RZ, PT ;  /* 0x000000ff1700720c */ /* 0x000fe20003f25270 */
[----:B0-----:R-:W-:-:S06]  /*0110*/  UIMAD UR4, UR6, UR4, UR7 ;  /* 0x00000004060472a4 */ /* 0x001fcc000f8e0207 */
[----:B------:R-:W-:Y:S01]  /*0120*/  IMAD R0, R5, UR4, RZ ;  /* 0x0000000405007c24 */ /* 0x000fe2000f8e02ff */
[----:B------:R-:W-:Y:S06]  /*0130*/  @!P0 BRA `(.L_x_3) ;  /* 0x0000000000b88947 */ /* 0x000fec0003800000 */
[----:B------:R-:W0:Y:S01]  /*0140*/  LDCU.64 UR4, c[0x0][0x380] ;  /* 0x00007000ff0477ac */ /* 0x000e220008000a00 */
[----:B------:R-:W-:Y:S02]  /*0150*/  LOP3.LUT R7, R5, 0x7ffffff0, RZ, 0xc0, !PT ;  /* 0x7ffffff005077812 */ /* 0x000fe400078ec0ff */
[----:B------:R-:W-:Y:S02]  /*0160*/  MOV R6, RZ ;  /* 0x000000ff00067202 */ /* 0x000fe40000000f00 */
[----:B------:R-:W-:Y:S02]  /*0170*/  MOV R8, R0 ;  /* 0x0000000000087202 */ /* 0x000fe40000000f00 */
[----:B------:R-:W-:Y:S01]  /*0180*/  IADD3 R25, PT, PT, -R7, RZ, RZ ;  /* 0x000000ff07197210 */ /* 0x000fe20007ffe1ff */
[----:B0-----:R-:W-:-:S04]  /*0190*/  UIADD3 UR4, UP0, UPT, UR4, 0x20, URZ ;  /* 0x0000002004047890 */ /* 0x001fc8000ff1e0ff */
[----:B------:R-:W-:-:S12]  /*01a0*/  UIADD3.X UR5, UPT, UPT, URZ, UR5, URZ, UP0, !UPT ;  /* 0x00000005ff057290 */ /* 0x000fd800087fe4ff */
.L_x_4:
[----:B------:R-:W-:Y:S02]  /*01b0*/  MOV R2, UR4 ;  /* 0x0000000400027c02 */ /* 0x000fe40008000f00 */
[----:B------:R-:W-:-:S03]  /*01c0*/  MOV R3, UR5 ;  /* 0x0000000500037c02 */ /* 0x000fc60008000f00 */
[----:B------:R-:W-:-:S05]  /*01d0*/  IMAD.WIDE R2, R8, 0x4, R2 ;  /* 0x0000000408027825 */ /* 0x000fca00078e0202 */
[----:B------:R-:W2:Y:S04]  /*01e0*/  LDG.E R21, desc[UR12][R2.64+-0x20] ;  /* 0xffffe00c02157981 */ /* 0x000ea8000c1e1900 */
[----:B------:R-:W3:Y:S04]  /*01f0*/  LDG.E R22, desc[UR12][R2.64+-0x1c] ;  /* 0xffffe40c02167981 */ /* 0x000ee8000c1e1900 */
[----:B------:R-:W4:Y:S04]  /*0200*/  LDG.E R24, desc[UR12][R2.64+-0x18] ;  /* 0xffffe80c02187981 */ /* 0x000f28000c1e1900 */
[----:B------:R-:W5:Y:S04]  /*0210*/  LDG.E R26, desc[UR12][R2.64+-0x14] ;  /* 0xffffec0c021a7981 */ /* 0x000f68000c1e1900 */
        /* <DEDUP_REMOVED lines=11> */
[----:B------:R-:W5:Y:S01]  /*02d0*/  LDG.E R20, desc[UR12][R2.64+0x1c] ;  /* 0x00001c0c02147981 */ /* 0x000f62000c1e1900 */
[----:B------:R-:W-:-:S02]  /*02e0*/  IADD3 R25, PT, PT, R25, 0x10, RZ ;  /* 0x0000001019197810 */ /* 0x000fc40007ffe0ff */
[----:B------:R-:W-:Y:S02]  /*02f0*/  IADD3 R8, PT, PT, R8, 0x10, RZ ;  /* 0x0000001008087810 */ /* 0x000fe40007ffe0ff */
[----:B------:R-:W-:Y:S01]  /*0300*/  ISETP.NE.AND P0, PT, R25, RZ, PT ;  /* 0x000000ff1900720c */ /* 0x000fe20003f05270 */
[----:B--2---:R-:W-:-:S04]  /*0310*/  FADD R21, R21, R6 ;  /* 0x0000000615157221 */ /* 0x004fc80000000000 */
[----:B---3--:R-:W-:-:S04]  /*0320*/  FADD R21, R21, R22 ;  /* 0x0000001615157221 */ /* 0x008fc80000000000 */
[----:B----4-:R-:W-:-:S04]  /*0330*/  FADD R21, R21, R24 ;  /* 0x0000001815157221 */ /* 0x010fc80000000000 */
[----:B-----5:R-:W-:-:S04]  /*0340*/  FADD R26, R21, R26 ;  /* 0x0000001a151a7221 */ /* 0x020fc80000000000 */
[----:B------:R-:W-:-:S04]  /*0350*/  FADD R19, R26, R19 ;  /* 0x000000131a137221 */ /* 0x000fc80000000000 */
        /* <DEDUP_REMOVED lines=10> */
[----:B------:R-:W-:Y:S01]  /*0400*/  FADD R6, R9, R20 ;  /* 0x0000001409067221 */ /* 0x000fe20000000000 */
[----:B------:R-:W-:Y:S06]  /*0410*/  @P0 BRA `(.L_x_4) ;  /* 0xfffffffc00640947 */ /* 0x000fec000383ffff */
.L_x_3:
[----:B------:R-:W-:Y:S05]  /*0420*/  @!P1 BRA `(.L_x_2) ;  /* 0x0000000000d09947 */ /* 0x000fea0003800000 */
[----:B------:R-:W-:Y:S02]  /*0430*/  ISETP.GE.U32.AND P0, PT, R23, 0x8, PT ;  /* 0x000000081700780c */ /* 0x000fe40003f06070 */
[----:B------:R-:W-:-:S04]  /*0440*/  LOP3.LUT R12, R5, 0x7, RZ, 0xc0, !PT ;  /* 0x00000007050c7812 */ /* 0x000fc800078ec0ff */
[----:B------:R-:W-:-:S07]  /*0450*/  ISETP.NE.AND P1, PT, R12, RZ, PT ;  /* 0x000000ff0c00720c */ /* 0x000fce0003f25270 */
[----:B------:R-:W-:Y:S06]  /*0460*/  @!P0 BRA `(.L_x_5) ;  /* 0x0000000000508947 */ /* 0x000fec0003800000 */
[----:B------:R-:W0:Y:S01]  /*0470*/  LDC.64 R2, c[0x0][0x380] ;  /* 0x0000e000ff027b82 */ /* 0x000e220000000a00 */
[----:B------:R-:W-:-:S05]  /*0480*/  IADD3 R9, PT, PT, R0, R7, RZ ;  /* 0x0000000700097210 */ /* 0x000fca0007ffe0ff */
[----:B0-----:R-:W-:-:S05]  /*0490*/  IMAD.WIDE R2, R9, 0x4, R2 ;  /* 0x0000000409027825 */ /* 0x001fca00078e0202 */
[----:B------:R-:W2:Y:S04]  /*04a0*/  LDG.E R9, desc[UR12][R2.64] ;  /* 0x0000000c02097981 */ /* 0x000ea8000c1e1900 */
[----:B------:R-:W3:Y:S04]  /*04b0*/  LDG.E R8, desc[UR12][R2.64+0x4] ;  /* 0x0000040c02087981 */ /* 0x000ee8000c1e1900 */
[----:B------:R-:W4:Y:S04]  /*04c0*/  LDG.E R11, desc[UR12][R2.64+0x8] ;  /* 0x0000080c020b7981 */ /* 0x000f28000c1e1900 */
[----:B------:R-:W5:Y:S04]  /*04d0*/  LDG.E R13, desc[UR12][R2.64+0xc] ;  /* 0x00000c0c020d7981 */ /* 0x000f68000c1e1900 */
[----:B------:R-:W5:Y:S04]  /*04e0*/  LDG.E R15, desc[UR12][R2.64+0x10] ;  /* 0x0000100c020f7981 */ /* 0x000f68000c1e1900 */
[----:B------:R-:W5:Y:S04]  /*04f0*/  LDG.E R17, desc[UR12][R2.64+0x14] ;  /* 0x0000140c02117981 */ /* 0x000f68000c1e1900 */
[----:B------:R-:W5:Y:S04]  /*0500*/  LDG.E R19, desc[UR12][R2.64+0x18] ;  /* 0x0000180c02137981 */ /* 0x000f68000c1e1900 */
[----:B------:R-:W5:Y:S01]  /*0510*/  LDG.E R21, desc[UR12][R2.64+0x1c] ;  /* 0x00001c0c02157981 */ /* 0x000f62000c1e1900 */
[----:B------:R-:W-:Y:S01]  /*0520*/  IADD3 R7, PT, PT, R7, 0x8, RZ ;  /* 0x0000000807077810 */ /* 0x000fe20007ffe0ff */
[----:B--2---:R-:W-:-:S04]  /*0530*/  FADD R9, R6, R9 ;  /* 0x0000000906097221 */ /* 0x004fc80000000000 */
[----:B---3--:R-:W-:-:S04]  /*0540*/  FADD R8, R9, R8 ;  /* 0x0000000809087221 */ /* 0x008fc80000000000 */
[----:B----4-:R-:W-:-:S04]  /*0550*/  FADD R8, R8, R11 ;  /* 0x0000000b08087221 */ /* 0x010fc80000000000 */
[----:B-----5:R-:W-:-:S04]  /*0560*/  FADD R8, R8, R13 ;  /* 0x0000000d08087221 */ /* 0x020fc80000000000 */
[----:B------:R-:W-:-:S04]  /*0570*/  FADD R8, R8, R15 ;  /* 0x0000000f08087221 */ /* 0x000fc80000000000 */
[----:B------:R-:W-:-:S04]  /*0580*/  FADD R8, R8, R17 ;  /* 0x0000001108087221 */ /* 0x000fc80000000000 */
[----:B------:R-:W-:-:S04]  /*0590*/  FADD R8, R8, R19 ;  /* 0x0000001308087221 */ /* 0x000fc80000000000 */
[----:B------:R-:W-:-:S07]  /*05a0*/  FADD R6, R8, R21 ;  /* 0x0000001508067221 */ /* 0x000fce0000000000 */
.L_x_5:
        /* <DEDUP_REMOVED lines=11> */
[----:B------:R-:W5:Y:S01]  /*0660*/  LDG.E R13, desc[UR12][R2.64+0xc] ;  /* 0x00000c0c020d7981 */ /* 0x000f62000c1e1900 */
[----:B------:R-:W-:Y:S01]  /*0670*/  IADD3 R7, PT, PT, R7, 0x4, RZ ;  /* 0x0000000407077810 */ /* 0x000fe20007ffe0ff */
[----:B--2---:R-:W-:-:S04]  /*0680*/  FADD R9, R6, R9 ;  /* 0x0000000906097221 */ /* 0x004fc80000000000 */
[----:B---3--:R-:W-:-:S04]  /*0690*/  FADD R8, R9, R8 ;  /* 0x0000000809087221 */ /* 0x008fc80000000000 */
[----:B----4-:R-:W-:-:S04]  /*06a0*/  FADD R8, R8, R11 ;  /* 0x0000000b08087221 */ /* 0x010fc80000000000 */
[----:B-----5:R-:W-:-:S07]  /*06b0*/  FADD R6, R8, R13 ;  /* 0x0000000d08067221 */ /* 0x020fce0000000000 */
.L_x_6:
[----:B------:R-:W-:Y:S05]  /*06c0*/  @!P1 BRA `(.L_x_2) ;  /* 0x0000000000289947 */ /* 0x000fea0003800000 */
[----:B------:R-:W0:Y:S01]  /*06d0*/  LDC.64 R8, c[0x0][0x380] ;  /* 0x0000e000ff087b82 */ /* 0x000e220000000a00 */
[----:B------:R-:W-:Y:S02]  /*06e0*/  IADD3 R7, PT, PT, R0, R7, RZ ;  /* 0x0000000700077210 */ /* 0x000fe40007ffe0ff */
[----:B------:R-:W-:-:S07]  /*06f0*/  IADD3 R10, PT, PT, -R10, RZ, RZ ;  /* 0x000000ff0a0a7210 */ /* 0x000fce0007ffe1ff */
.L_x_7:
[----:B0-----:R-:W-:-:S06]  /*0700*/  IMAD.WIDE R2, R7, 0x4, R8 ;  /* 0x0000000407027825 */ /* 0x001fcc00078e0208 */
[----:B------:R-:W2:Y:S01]  /*0710*/  LDG.E R3, desc[UR12][R2.64] ;  /* 0x0000000c02037981 */ /* 0x000ea2000c1e1900 */
[----:B------:R-:W-:Y:S02]  /*0720*/  IADD3 R10, PT, PT, R10, 0x1, RZ ;  /* 0x000000010a0a7810 */ /* 0x000fe40007ffe0ff */
[----:B------:R-:W-:Y:S02]  /*0730*/  IADD3 R7, PT, PT, R7, 0x1, RZ ;  /* 0x0000000107077810 */ /* 0x000fe40007ffe0ff */
[----:B------:R-:W-:Y:S01]  /*0740*/  ISETP.NE.AND P0, PT, R10, RZ, PT ;  /* 0x000000ff0a00720c */ /* 0x000fe20003f05270 */
[----:B--2---:R-:W-:-:S12]  /*0750*/  FADD R6, R3, R6 ;  /* 0x0000000603067221 */ /* 0x004fd80000000000 */
[----:B------:R-:W-:Y:S05]  /*0760*/  @P0 BRA `(.L_x_7) ;  /* 0xfffffffc00e40947 */ /* 0x000fea000383ffff */
.L_x_2:
[----:B------:R-:W-:-:S04]  /*0770*/  I2FP.F32.S32 R5, R5 ;  /* 0x0000000500057245 */ /* 0x000fc80000201400 */
[----:B------:R-:W0:Y:S08]  /*0780*/  MUFU.RCP R0, R5 ;  /* 0x0000000500007308 */ /* 0x000e300000001000 */
[----:B------:R-:W1:Y:S01]  /*0790*/  FCHK P0, R6, R5 ;  /* 0x0000000506007302 */ /* 0x000e620000000000 */
[----:B0-----:R-:W-:-:S04]  /*07a0*/  FFMA R3, -R5, R0, 1 ;  /* 0x3f80000005037423 */ /* 0x001fc80000000100 */
[----:B------:R-:W-:-:S04]  /*07b0*/  FFMA R0, R0, R3, R0 ;  /* 0x0000000300007223 */ /* 0x000fc80000000000 */
[----:B------:R-:W-:-:S04]  /*07c0*/  FFMA R3, R0, R6, RZ ;  /* 0x0000000600037223 */ /* 0x000fc800000000ff */
[----:B------:R-:W-:-:S04]  /*07d0*/  FFMA R2, -R5, R3, R6 ;  /* 0x0000000305027223 */ /* 0x000fc80000000106 */
[----:B------:R-:W-:Y:S01]  /*07e0*/  FFMA R0, R0, R2, R3 ;  /* 0x0000000200007223 */ /* 0x000fe20000000003 */
[----:B-1----:R-:W-:Y:S06]  /*07f0*/  @!P0 BRA `(.L_x_8) ;  /* 0x0000000000108947 */ /* 0x002fec0003800000 */
[----:B------:R-:W-:Y:S02]  /*0800*/  MOV R0, R6 ;  /* 0x0000000600007202 */ /* 0x000fe40000000f00 */
[----:B------:R-:W-:Y:S02]  /*0810*/  MOV R3, R5 ;  /* 0x0000000500037202 */ /* 0x000fe40000000f00 */
[----:B------:R-:W-:-:S07]  /*0820*/  MOV R2, 0x840 ;  /* 0x0000084000027802 */ /* 0x000fce0000000f00 */
[----:B------:R-:W-:Y:S05]  /*0830*/  CALL.REL.NOINC `($__internal_1_$__cuda_sm3x_div_rn_noftz_f32_slowpath) ;  /* 0x0000000c00b07944 */ /* 0x000fea0003c00000 */
.L_x_8:
[----:B------:R-:W0:Y:S01]  /*0840*/  S2UR UR5, SR_CgaCtaId ;  /* 0x00000000000579c3 */ /* 0x000e220000008800 */
[----:B------:R-:W-:Y:S01]  /*0850*/  UMOV UR4, 0x400 ;  /* 0x0000040000047882 */ /* 0x000fe20000000000 */
[----:B------:R-:W-:Y:S01]  /*0860*/  HFMA2 R6, -RZ, RZ, 0, 0 ;  /* 0x00000000ff067431 */ /* 0x000fe200000001ff */
[----:B0-----:R-:W-:-:S09]  /*0870*/  ULEA UR4, UR5, UR4, 0x18 ;  /* 0x0000000405047291 */ /* 0x001fd2000f8ec0ff */
[----:B------:R0:W-:Y:S01]  /*0880*/  STS [UR4], R0 ;  /* 0x00000000ff007988 */ /* 0x0001e20008000804 */
[----:B------:R-:W-:Y:S05]  /*0890*/  @!P2 BRA `(.L_x_9) ;  /* 0x000000080028a947 */ /* 0x000fea0003800000 */
[----:B------:R-:W1:Y:S01]  /*08a0*/  LDCU UR5, c[0x0][0x398] ;  /* 0x00007300ff0577ac */ /* 0x000e620008000800 */
[----:B------:R-:W-:Y:S01]  /*08b0*/  CS2R R6, SRZ ;  /* 0x0000000000067805 */ /* 0x000fe2000001ff00 */
[----:B------:R-:W2:Y:S01]  /*08c0*/  LDCU UR4, c[0x0][0x394] ;  /* 0x00007280ff0477ac */ /* 0x000ea20008000800 */
[----:B-1----:R-:W-:Y:S02]  /*08d0*/  UISETP.GE.U32.AND UP1, UPT, UR5, 0x10, UPT ;  /* 0x000000100500788c */ /* 0x002fe4000bf26070 */
[----:B------:R-:W-:Y:S02]  /*08e0*/  ULOP3.LUT UR9, UR5, 0xf, URZ, 0xc0, !UPT ;  /* 0x0000000f05097892 */ /* 0x000fe4000f8ec0ff */
[----:B--2---:R-:W-:Y:S02]  /*08f0*/  UIMAD UR4, UR6, UR4, UR7 ;  /* 0x00000004060472a4 */ /* 0x004fe4000f8e0207 */
[----:B------:R-:W-:Y:S02]  /*0900*/  UISETP.NE.AND UP0, UPT, UR9, URZ, UPT ;  /* 0x000000ff0900728c */ /* 0x000fe4000bf05270 */
[----:B------:R-:W-:Y:S01]  /*0910*/  UIMAD UR8, UR4, UR5, URZ ;  /* 0x00000005040872a4 */ /* 0x000fe2000f8e02ff */
[----:B------:R-:W-:Y:S11]  /*0920*/  BRA.U !UP1, `(.L_x_10) ;  /* 0x0000000109fc7547 */ /* 0x000ff6000b800000 */
[----:B------:R-:W1:Y:S01]  /*0930*/  LDCU.64 UR10, c[0x0][0x380] ;  /* 0x00007000ff0a77ac */ /* 0x000e620008000a00 */
[----:B------:R-:W-:Y:S02]  /*0940*/  MOV R6, RZ ;  /* 0x000000ff00067202 */ /* 0x000fe40000000f00 */
[----:B------:R-:W-:Y:S01]  /*0950*/  MOV R8, UR8 ;  /* 0x0000000800087c02 */ /* 0x000fe20008000f00 */
[----:B------:R-:W-:-:S04]  /*0960*/  ULOP3.LUT UR14, UR5, 0x7ffffff0, URZ, 0xc0, !UPT ;  /* 0x7ffffff0050e7892 */ /* 0x000fc8000f8ec0ff */
[----:B------:R-:W-:Y:S02]  /*0970*/  UIADD3 UR4, UPT, UPT, -UR14, URZ, URZ ;  /* 0x000000ff0e047290 */ /* 0x000fe4000fffe1ff */
[----:B------:R-:W-:Y:S01]  /*0980*/  MOV R7, UR14 ;  /* 0x0000000e00077c02 */ /* 0x000fe20008000f00 */
[----:B-1----:R-:W-:-:S04]  /*0990*/  UIADD3 UR10, UP1, UPT, UR10, 0x20, URZ ;  /* 0x000000200a0a7890 */ /* 0x002fc8000ff3e0ff */
[----:B------:R-:W-:-:S12]  /*09a0*/  UIADD3.X UR11, UPT, UPT, URZ, UR11, URZ, UP1, !UPT ;  /* 0x0000000bff0b7290 */ /* 0x000fd80008ffe4ff */
.L_x_11:
        /* <DEDUP_REMOVED lines=19> */
[----:B------:R-:W-:Y:S01]  /*0ae0*/  UIADD3 UR4, UPT, UPT, UR4, 0x10, URZ ;  /* 0x0000001004047890 */ /* 0x000fe2000fffe0ff */
[----:B------:R-:W-:-:S03]  /*0af0*/  IADD3 R8, PT, PT, R8, 0x10, RZ ;  /* 0x0000001008087810 */ /* 0x000fc60007ffe0ff */
[----:B------:R-:W-:Y:S01]  /*0b00*/  UISETP.NE.AND UP1, UPT, UR4, URZ, UPT ;  /* 0x000000ff0400728c */ /* 0x000fe2000bf25270 */
[----:B--2---:R-:W-:-:S04]  /*0b10*/  FADD R14, R14, -R0 ;  /* 0x800000000e0e7221 */ /* 0x004fc80000000000 */
[----:B------:R-:W-:Y:S01]  /*0b20*/  FFMA R6, R14, R14, R6 ;  /* 0x0000000e0e067223 */ /* 0x000fe20000000006 */
[--C-:B---3--:R-:W-:Y:S01]  /*0b30*/  FADD R16, R16, -R0.reuse ;  /* 0x8000000010107221 */ /* 0x108fe20000000000 */
[----:B----4-:R-:W-:-:S03]  /*0b40*/  FADD R18, R18, -R0 ;  /* 0x8000000012127221 */ /* 0x010fc60000000000 */
[----:B------:R-:W-:Y:S01]  /*0b50*/  FFMA R6, R16, R16, R6 ;  /* 0x0000001010067223 */ /* 0x000fe20000000006 */
[----:B-----5:R-:W-:-:S03]  /*0b60*/  FADD R10, R10, -R0 ;  /* 0x800000000a0a7221 */ /* 0x020fc60000000000 */
[----:B------:R-:W-:Y:S01]  /*0b70*/  FFMA R6, R18, R18, R6 ;  /* 0x0000001212067223 */ /* 0x000fe20000000006 */
[----:B------:R-:W-:-:S03]  /*0b80*/  FADD R29, R29, -R0 ;  /* 0x800000001d1d7221 */ /* 0x000fc60000000000 */
        /* <DEDUP_REMOVED lines=22> */
[----:B------:R-:W-:-:S04]  /*0cf0*/  FFMA R6, R9, R9, R6 ;  /* 0x0000000909067223 */ /* 0x000fc80000000006 */
[----:B------:R-:W-:Y:S01]  /*0d00*/  FFMA R6, R3, R3, R6 ;  /* 0x0000000303067223 */ /* 0x000fe20000000006 */
[----:B------:R-:W-:Y:S06]  /*0d10*/  BRA.U UP1, `(.L_x_11) ;  /* 0xfffffffd01247547 */ /* 0x000fec000b83ffff */
.L_x_10:
[----:B------:R-:W-:Y:S05]  /*0d20*/  BRA.U !UP0, `(.L_x_9) ;  /* 0x0000000508047547 */ /* 0x000fea000b800000 */
[----:B------:R-:W-:Y:S02]  /*0d30*/  UISETP.GE.U32.AND UP0, UPT, UR9, 0x8, UPT ;  /* 0x000000080900788c */ /* 0x000fe4000bf06070 */
[----:B------:R-:W-:-:S04]  /*0d40*/  ULOP3.LUT UR10, UR5, 0x7, URZ, 0xc0, !UPT ;  /* 0x00000007050a7892 */ /* 0x000fc8000f8ec0ff */
[----:B------:R-:W-:-:S03]  /*0d50*/  UISETP.NE.AND UP1, UPT, UR10, URZ, UPT ;  /* 0x000000ff0a00728c */ /* 0x000fc6000bf25270 */
[----:B------:R-:W-:Y:S08]  /*0d60*/  BRA.U !UP0, `(.L_x_12) ;  /* 0x0000000108707547 */ /* 0x000ff0000b800000 */
[----:B------:R-:W1:Y:S01]  /*0d70*/  LDC.64 R2, c[0x0][0x380] ;  /* 0x0000e000ff027b82 */ /* 0x000e620000000a00 */
[----:B------:R-:W-:-:S05]  /*0d80*/  IADD3 R9, PT, PT, R7, UR8, RZ ;  /* 0x0000000807097c10 */ /* 0x000fca000fffe0ff */
[----:B-1----:R-:W-:-:S05]  /*0d90*/  IMAD.WIDE R2, R9, 0x4, R2 ;  /* 0x0000000409027825 */ /* 0x002fca00078e0202 */
        /* <DEDUP_REMOVED lines=24> */
[----:B------:R-:W-:-:S07]  /*0f20*/  FFMA R6, R23, R23, R6 ;  /* 0x0000001717067223 */ /* 0x000fce0000000006 */
.L_x_12:
        /* <DEDUP_REMOVED lines=19> */
[----:B------:R-:W-:-:S04]  /*1060*/  FFMA R6, R13, R13, R6 ;  /* 0x0000000d0d067223 */ /* 0x000fc80000000006 */
[----:B------:R-:W-:-:S07]  /*1070*/  FFMA R6, R15, R15, R6 ;  /* 0x0000000f0f067223 */ /* 0x000fce0000000006 */
.L_x_13:
[----:B------:R-:W-:Y:S05]  /*1080*/  BRA.U !UP1, `(.L_x_9) ;  /* 0x00000001092c7547 */ /* 0x000fea000b800000 */
[----:B------:R-:W1:Y:S01]  /*1090*/  LDC.64 R8, c[0x0][0x380] ;  /* 0x0000e000ff087b82 */ /* 0x000e620000000a00 */
[----:B------:R-:W-:Y:S01]  /*10a0*/  IADD3 R7, PT, PT, R7, UR8, RZ ;  /* 0x0000000807077c10 */ /* 0x000fe2000fffe0ff */
[----:B------:R-:W-:-:S12]  /*10b0*/  UIADD3 UR4, UPT, UPT, -UR4, URZ, URZ ;  /* 0x000000ff04047290 */ /* 0x000fd8000fffe1ff */
.L_x_14:
[----:B-1----:R-:W-:-:S06]  /*10c0*/  IMAD.WIDE R2, R7, 0x4, R8 ;  /* 0x0000000407027825 */ /* 0x002fcc00078e0208 */
[----:B------:R-:W2:Y:S01]  /*10d0*/  LDG.E R3, desc[UR12][R2.64] ;  /* 0x0000000c02037981 */ /* 0x000ea2000c1e1900 */
[----:B------:R-:W-:Y:S01]  /*10e0*/  UIADD3 UR4, UPT, UPT, UR4, 0x1, URZ ;  /* 0x0000000104047890 */ /* 0x000fe2000fffe0ff */
[----:B------:R-:W-:-:S03]  /*10f0*/  IADD3 R7, PT, PT, R7, 0x1, RZ ;  /* 0x0000000107077810 */ /* 0x000fc60007ffe0ff */
[----:B------:R-:W-:Y:S01]  /*1100*/  UISETP.NE.AND UP0, UPT, UR4, URZ, UPT ;  /* 0x000000ff0400728c */ /* 0x000fe2000bf05270 */
[----:B--2---:R-:W-:-:S04]  /*1110*/  FADD R11, R3, -R0 ;  /* 0x80000000030b7221 */ /* 0x004fc80000000000 */
[----:B------:R-:W-:-:S04]  /*1120*/  FFMA R6, R11, R11, R6 ;  /* 0x0000000b0b067223 */ /* 0x000fc80000000006 */
[----:B------:R-:W-:Y:S05]  /*1130*/  BRA.U UP0, `(.L_x_14) ;  /* 0xfffffffd00e07547 */ /* 0x000fea000b83ffff */
.L_x_9:
[----:B0-----:R-:W0:Y:S01]  /*1140*/  MUFU.RCP R0, R5 ;  /* 0x0000000500007308 */ /* 0x001e220000001000 */
[----:B------:R-:W-:Y:S07]  /*1150*/  BSSY.RECONVERGENT B1, `(.L_x_15) ;  /* 0x000000c000017945 */ /* 0x000fee0003800200 */
        /* <DEDUP_REMOVED lines=11> */
.L_x_16:
[----:B------:R-:W-:Y:S05]  /*1210*/  BSYNC.RECONVERGENT B1 ;  /* 0x0000000000017941 */ /* 0x000fea0003800200 */
.L_x_15:
[----:B------:R-:W0:Y:S01]  /*1220*/  S2UR UR5, SR_CgaCtaId ;  /* 0x00000000000579c3 */ /* 0x000e220000008800 */
[----:B------:R-:W-:Y:S02]  /*1230*/  UMOV UR4, 0x400 ;  /* 0x0000040000047882 */ /* 0x000fe40000000000 */
[----:B0-----:R-:W-:-:S09]  /*1240*/  ULEA UR4, UR5, UR4, 0x18 ;  /* 0x0000000405047291 */ /* 0x001fd2000f8ec0ff */
[----:B------:R0:W-:Y:S03]  /*1250*/  STS [UR4+0x4], R0 ;  /* 0x00000400ff007988 */ /* 0x0001e60008000804 */
.L_x_1:
[----:B------:R-:W-:Y:S05]  /*1260*/  BSYNC.RECONVERGENT B0 ;  /* 0x0000000000007941 */ /* 0x000fea0003800200 */
.L_x_0:
[----:B------:R-:W1:Y:S08]  /*1270*/  LDC R5, c[0x0][0x398] ;  /* 0x0000e600ff057b82 */ /* 0x000e700000000800 */
[----:B------:R-:W-:Y:S01]  /*1280*/  BAR.SYNC.DEFER_BLOCKING 0x0 ;  /* 0x0000000000007b1d */ /* 0x000fe20000010000 */
[----:B-1----:R-:W-:-:S13]  /*1290*/  ISETP.GE.AND P0, PT, R4, R5, PT ;  /* 0x000000050400720c */ /* 0x002fda0003f06270 */
[----:B------:R-:W-:Y:S05]  /*12a0*/  @P0 EXIT ;  /* 0x000000000000094d */ /* 0x000fea0003800000 */
[----:B------:R-:W1:Y:S01]  /*12b0*/  LDCU UR4, c[0x0][0x394] ;  /* 0x00007280ff0477ac */ /* 0x000e620008000800 */
[----:B------:R-:W2:Y:S01]  /*12c0*/  LDC.64 R2, c[0x0][0x380] ;  /* 0x0000e000ff027b82 */ /* 0x000ea20000000a00 */
[----:B-1----:R-:W-:-:S06]  /*12d0*/  UIMAD UR4, UR6, UR4, UR7 ;  /* 0x00000004060472a4 */ /* 0x002fcc000f8e0207 */
[----:B------:R-:W-:-:S04]  /*12e0*/  IMAD R4, R5, UR4, R4 ;  /* 0x0000000405047c24 */ /* 0x000fc8000f8e0204 */
[----:B--2---:R-:W-:-:S06]  /*12f0*/  IMAD.WIDE R2, R4, 0x4, R2 ;  /* 0x0000000404027825 */ /* 0x004fcc00078e0202 */
[----:B------:R-:W2:Y:S01]  /*1300*/  LDG.E R3, desc[UR12][R2.64] ;  /* 0x0000000c02037981 */ /* 0x000ea2000c1e1900 */
[----:B------:R-:W1:Y:S01]  /*1310*/  S2UR UR5, SR_CgaCtaId ;  /* 0x00000000000579c3 */ /* 0x000e620000008800 */
[----:B------:R-:W-:Y:S02]  /*1320*/  UMOV UR4, 0x400 ;  /* 0x0000040000047882 */ /* 0x000fe40000000000 */
[----:B-1----:R-:W-:-:S03]  /*1330*/  ULEA UR4, UR5, UR4, 0x18 ;  /* 0x0000000405047291 */ /* 0x002fc6000f8ec0ff */
[----:B------:R-:W-:-:S06]  /*1340*/  UMOV UR5, 0x3eb0c6f7 ;  /* 0x3eb0c6f700057882 */ /* 0x000fcc0000000000 */
[----:B------:R-:W1:Y:S01]  /*1350*/  LDS.64 R8, [UR4] ;  /* 0x00000004ff087984 */ /* 0x000e620008000a00 */
[----:B------:R-:W-:Y:S01]  /*1360*/  UMOV UR4, 0xa0b5ed8d ;  /* 0xa0b5ed8d00047882 */ /* 0x000fe20000000000 */
[----:B-1----:R-:W1:Y:S02]  /*1370*/  F2F.F64.F32 R6, R9 ;  /* 0x0000000900067310 */ /* 0x002e640000201800 */
[----:B-1----:R-:W-:-:S10]  /*1380*/  DADD R6, R6, UR4 ;  /* 0x0000000406067e29 */ /* 0x002fd40008000000 */
[----:B------:R-:W0:Y:S02]  /*1390*/  F2F.F32.F64 R6, R6 ;  /* 0x0000000600067310 */ /* 0x000e240000301000 */
[----:B0-----:R-:W-:-:S06]  /*13a0*/  IADD3 R0, PT, PT, R6, -0xd000000, RZ ;  /* 0xf300000006007810 */ /* 0x001fcc0007ffe0ff */
[----:B------:R0:W1:Y:S01]  /*13b0*/  MUFU.RSQ R5, R6 ;  /* 0x0000000600057308 */ /* 0x0000620000001400 */
[----:B------:R-:W-:Y:S01]  /*13c0*/  ISETP.GT.U32.AND P0, PT, R0, 0x727fffff, PT ;  /* 0x727fffff0000780c */ /* 0x000fe20003f04070 */
[----:B--2---:R-:W-:-:S12]  /*13d0*/  FADD R0, R3, -R8 ;  /* 0x8000000803007221 */ /* 0x004fd80000000000 */
[----:B01----:R-:W-:Y:S05]  /*13e0*/  @!P0 BRA `(.L_x_17) ;  /* 0x0000000000108947 */ /* 0x003fea0003800000 */
[----:B------:R-:W-:-:S07]  /*13f0*/  MOV R7, 0x1410 ;  /* 0x0000141000077802 */ /* 0x000fce0000000f00 */
[----:B------:R-:W-:Y:S05]  /*1400*/  CALL.REL.NOINC `($__internal_0_$__cuda_sm20_sqrt_rn_f32_slowpath) ;  /* 0x0000000000607944 */ /* 0x000fea0003c00000 */
[----:B------:R-:W-:Y:S01]  /*1410*/  MOV R3, R6 ;  /* 0x0000000600037202 */ /* 0x000fe20000000f00 */
[----:B------:R-:W-:Y:S06]  /*1420*/  BRA `(.L_x_18) ;  /* 0x0000000000107947 */ /* 0x000fec0003800000 */
.L_x_17:
[----:B------:R-:W-:Y:S01]  /*1430*/  FMUL.FTZ R3, R6, R5 ;  /* 0x0000000506037220 */ /* 0x000fe20000410000 */
[----:B------:R-:W-:-:S03]  /*1440*/  FMUL.FTZ R5, R5, 0.5 ;  /* 0x3f00000005057820 */ /* 0x000fc60000410000 */
[----:B------:R-:W-:-:S04]  /*1450*/  FFMA R6, -R3, R3, R6 ;  /* 0x0000000303067223 */ /* 0x000fc80000000106 */
[----:B------:R-:W-:-:S07]  /*1460*/  FFMA R3, R6, R5, R3 ;  /* 0x0000000506037223 */ /* 0x000fce0000000003 */
.L_x_18:
[----:B------:R-:W0:Y:S01]  /*1470*/  MUFU.RCP R2, R3 ;  /* 0x0000000300027308 */ /* 0x000e220000001000 */
[----:B------:R-:W-:Y:S07]  /*1480*/  BSSY.RECONVERGENT B0, `(.L_x_19) ;  /* 0x000000b000007945 */ /* 0x000fee0003800200 */
[----:B------:R-:W1:Y:S01]  /*1490*/  FCHK P0, R0, R3 ;  /* 0x0000000300007302 */ /* 0x000e620000000000 */
[----:B0-----:R-:W-:-:S04]  /*14a0*/  FFMA R5, R2, -R3, 1 ;  /* 0x3f80000002057423 */ /* 0x001fc80000000803 */
[----:B------:R-:W-:-:S04]  /*14b0*/  FFMA R5, R2, R5, R2 ;  /* 0x0000000502057223 */ /* 0x000fc80000000002 */
[----:B------:R-:W-:-:S04]  /*14c0*/  FFMA R2, R0, R5, RZ ;  /* 0x0000000500027223 */ /* 0x000fc800000000ff */
[----:B------:R-:W-:-:S04]  /*14d0*/  FFMA R6, R2, -R3, R0 ;  /* 0x8000000302067223 */ /* 0x000fc80000000000 */
[----:B------:R-:W-:Y:S01]  /*14e0*/  FFMA R5, R5, R6, R2 ;  /* 0x0000000605057223 */ /* 0x000fe20000000002 */
[----:B-1----:R-:W-:Y:S06]  /*14f0*/  @!P0 BRA `(.L_x_20) ;  /* 0x00000000000c8947 */ /* 0x002fec0003800000 */
[----:B------:R-:W-:-:S07]  /*1500*/  MOV R2, 0x1520 ;  /* 0x0000152000027802 */ /* 0x000fce0000000f00 */
[----:B------:R-:W-:Y:S05]  /*1510*/  CALL.REL.NOINC `($__internal_1_$__cuda_sm3x_div_rn_noftz_f32_slowpath) ;  /* 0x0000000000787944 */ /* 0x000fea0003c00000 */
[----:B------:R-:W-:-:S07]  /*1520*/  MOV R5, R0 ;  /* 0x0000000000057202 */ /* 0x000fce0000000f00 */
.L_x_20:
[----:B------:R-:W-:Y:S05]  /*1530*/  BSYNC.RECONVERGENT B0 ;  /* 0x0000000000007941 */ /* 0x000fea0003800200 */
.L_x_19:
[----:B------:R-:W0:Y:S01]  /*1540*/  LDC.64 R2, c[0x0][0x388] ;  /* 0x0000e200ff027b82 */ /* 0x000e220000000a00 */
[----:B------:R-:W-:Y:S01]  /*1550*/  FADD R7, RZ, R5 ;  /* 0x00000005ff077221 */ /* 0x000fe20000000000 */
[----:B0-----:R-:W-:-:S05]  /*1560*/  IMAD.WIDE R4, R4, 0x4, R2 ;  /* 0x0000000404047825 */ /* 0x001fca00078e0202 */
[----:B------:R-:W-:Y:S01]  /*1570*/  STG.E desc[UR12][R4.64], R7 ;  /* 0x0000000704007986 */ /* 0x000fe2000c10190c */
[----:B------:R-:W-:Y:S05]  /*1580*/  EXIT ;  /* 0x000000000000794d */ /* 0x000fea0003800000 */
        .weak           $__internal_0_$__cuda_sm20_sqrt_rn_f32_slowpath
        .type           $__internal_0_$__cuda_sm20_sqrt_rn_f32_slowpath,@function
        .size           $__internal_0_$__cuda_sm20_sqrt_rn_f32_slowpath,($__internal_1_$__cuda_sm3x_div_rn_noftz_f32_slowpath - $__internal_0_$__cuda_sm20_sqrt_rn_f32_slowpath)
$__internal_0_$__cuda_sm20_sqrt_rn_f32_slowpath:
[----:B------:R-:W-:-:S13]  /*1590*/  LOP3.LUT P0, RZ, R6, 0x7fffffff, RZ, 0xc0, !PT ;  /* 0x7fffffff06ff7812 */ /* 0x000fda000780c0ff */
[----:B------:R-:W-:Y:S05]  /*15a0*/  @!P0 BRA `(.L_x_21) ;  /* 0x0000000000488947 */ /* 0x000fea0003800000 */
[----:B------:R-:W-:Y:S02]  /*15b0*/  FSETP.GEU.FTZ.AND P0, PT, R6, RZ, PT ;  /* 0x000000ff0600720b */ /* 0x000fe40003f1e000 */
[----:B------:R-:W-:-:S11]  /*15c0*/  MOV R2, R6 ;  /* 0x0000000600027202 */ /* 0x000fd60000000f00 */
[----:B------:R-:W-:Y:S01]  /*15d0*/  @!P0 MOV R6, 0x7fffffff ;  /* 0x7fffffff00068802 */ /* 0x000fe20000000f00 */
[----:B------:R-:W-:Y:S06]  /*15e0*/  @!P0 BRA `(.L_x_21) ;  /* 0x0000000000388947 */ /* 0x000fec0003800000 */
[----:B------:R-:W-:-:S13]  /*15f0*/  FSETP.GTU.FTZ.AND P0, PT, |R2|, +INF , PT ;  /* 0x7f8000000200780b */ /* 0x000fda0003f1c200 */
[----:B------:R-:W-:Y:S01]  /*1600*/  @P0 FADD.FTZ R6, R2, 1 ;  /* 0x3f80000002060421 */ /* 0x000fe20000010000 */
[----:B------:R-:W-:Y:S06]  /*1610*/  @P0 BRA `(.L_x_21) ;  /* 0x00000000002c0947 */ /* 0x000fec0003800000 */
[----:B------:R-:W-:-:S13]  /*1620*/  FSETP.NEU.FTZ.AND P0, PT, |R2|, +INF , PT ;  /* 0x7f8000000200780b */ /* 0x000fda0003f1d200 */
[----:B------:R-:W-:Y:S01]  /*1630*/  @!P0 MOV R6, R2 ;  /* 0x0000000200068202 */ /* 0x000fe20000000f00 */
[----:B------:R-:W-:Y:S06]  /*1640*/  @!P0 BRA `(.L_x_21) ;  /* 0x0000000000208947 */ /* 0x000fec0003800000 */
[----:B------:R-:W-:-:S04]  /*1650*/  FFMA R2, R2, 1.84467440737095516160e+19, RZ ;  /* 0x5f80000002027823 */ /* 0x000fc800000000ff */
[----:B------:R-:W0:Y:S02]  /*1660*/  MUFU.RSQ R3, R2 ;  /* 0x0000000200037308 */ /* 0x000e240000001400 */
[----:B0-----:R-:W-:Y:S01]  /*1670*/  FMUL.FTZ R5, R2, R3 ;  /* 0x0000000302057220 */ /* 0x001fe20000410000 */
[----:B------:R-:W-:-:S03]  /*1680*/  FMUL.FTZ R3, R3, 0.5 ;  /* 0x3f00000003037820 */ /* 0x000fc60000410000 */
[----:B------:R-:W-:-:S04]  /*1690*/  FADD.FTZ R6, -R5, -RZ ;  /* 0x800000ff05067221 */ /* 0x000fc80000010100 */
[----:B------:R-:W-:-:S04]  /*16a0*/  FFMA R6, R5, R6, R2 ;  /* 0x0000000605067223 */ /* 0x000fc80000000002 */
[----:B------:R-:W-:-:S04]  /*16b0*/  FFMA R6, R6, R3, R5 ;  /* 0x0000000306067223 */ /* 0x000fc80000000005 */
[----:B------:R-:W-:-:S07]  /*16c0*/  FMUL.FTZ R6, R6, 2.3283064365386962891e-10 ;  /* 0x2f80000006067820 */ /* 0x000fce0000410000 */
.L_x_21:
[----:B------:R-:W-:Y:S01]  /*16d0*/  HFMA2 R3, -RZ, RZ, 0, 0 ;  /* 0x00000000ff037431 */ /* 0x000fe200000001ff */
[----:B------:R-:W-:-:S04]  /*16e0*/  MOV R2, R7 ;  /* 0x0000000700027202 */ /* 0x000fc80000000f00 */
[----:B------:R-:W-:Y:S05]  /*16f0*/  RET.REL.NODEC R2 `(_Z26layer_normalization_kernelPfS_iii) ;  /* 0xffffffe802407950 */ /* 0x000fea0003c3ffff */
        .weak           $__internal_1_$__cuda_sm3x_div_rn_noftz_f32_slowpath
        .type           $__internal_1_$__cuda_sm3x_div_rn_noftz_f32_slowpath,@function
        .size           $__internal_1_$__cuda_sm3x_div_rn_noftz_f32_slowpath,(.L_x_35 - $__internal_1_$__cuda_sm3x_div_rn_noftz_f32_slowpath)
$__internal_1_$__cuda_sm3x_div_rn_noftz_f32_slowpath:
[----:B------:R-:W-:Y:S01]  /*1700*/  SHF.R.U32.HI R7, RZ, 0x17, R3 ;  /* 0x00000017ff077819 */ /* 0x000fe20000011603 */
[----:B------:R-:W-:Y:S01]  /*1710*/  BSSY.RECONVERGENT B2, `(.L_x_22) ;  /* 0x0000062000027945 */ /* 0x000fe20003800200 */
[----:B------:R-:W-:Y:S02]  /*1720*/  SHF.R.U32.HI R6, RZ, 0x17, R0 ;  /* 0x00000017ff067819 */ /* 0x000fe40000011600 */
[----:B------:R-:W-:Y:S02]  /*1730*/  LOP3.LUT R12, R7, 0xff, RZ, 0xc0, !PT ;  /* 0x000000ff070c7812 */ /* 0x000fe400078ec0ff */
[----:B------:R-:W-:Y:S02]  /*1740*/  LOP3.LUT R10, R6, 0xff, RZ, 0xc0, !PT ;  /* 0x000000ff060a7812 */ /* 0x000fe400078ec0ff */
[----:B------:R-:W-:Y:S02]  /*1750*/  IADD3 R8, PT, PT, R12, -0x1, RZ ;  /* 0xffffffff0c087810 */ /* 0x000fe40007ffe0ff */
[----:B------:R-:W-:-:S02]  /*1760*/  IADD3 R7, PT, PT, R10, -0x1, RZ ;  /* 0xffffffff0a077810 */ /* 0x000fc40007ffe0ff */
[----:B------:R-:W-:-:S04]  /*1770*/  ISETP.GT.U32.AND P0, PT, R8, 0xfd, PT ;  /* 0x000000fd0800780c */ /* 0x000fc80003f04070 */
[----:B------:R-:W-:-:S13]  /*1780*/  ISETP.GT.U32.OR P0, PT, R7, 0xfd, P0 ;  /* 0x000000fd0700780c */ /* 0x000fda0000704470 */
[----:B------:R-:W-:Y:S01]  /*1790*/  @!P0 MOV R6, RZ ;  /* 0x000000ff00068202 */ /* 0x000fe20000000f00 */
[----:B------:R-:W-:Y:S06]  /*17a0*/  @!P0 BRA `(.L_x_23) ;  /* 0x00000000005c8947 */ /* 0x000fec0003800000 */
[----:B------:R-:W-:Y:S02]  /*17b0*/  FSETP.GTU.FTZ.AND P0, PT, |R0|, +INF , PT ;  /* 0x7f8000000000780b */ /* 0x000fe40003f1c200 */
[----:B------:R-:W-:-:S04]  /*17c0*/  FSETP.GTU.FTZ.AND P1, PT, |R3|, +INF , PT ;  /* 0x7f8000000300780b */ /* 0x000fc80003f3c200 */
[----:B------:R-:W-:-:S13]  /*17d0*/  PLOP3.LUT P0, PT, P0, P1, PT, 0xf8, 0x8f ;  /* 0x00000000008f781c */ /* 0x000fda0000703f70 */
[----:B------:R-:W-:Y:S05]  /*17e0*/  @P0 BRA `(.L_x_24) ;  /* 0x00000004004c0947 */ /* 0x000fea0003800000 */
[----:B------:R-:W-:-:S13]  /*17f0*/  LOP3.LUT P0, RZ, R3, 0x7fffffff, R0, 0xc8, !PT ;  /* 0x7fffffff03ff7812 */ /* 0x000fda000780c800 */
[----:B------:R-:W-:Y:S05]  /*1800*/  @!P0 BRA `(.L_x_25) ;  /* 0x00000004003c8947 */ /* 0x000fea0003800000 */
[C---:B------:R-:W-:Y:S02]  /*1810*/  FSETP.NEU.FTZ.AND P3, PT, |R0|.reuse, +INF , PT ;  /* 0x7f8000000000780b */ /* 0x040fe40003f7d200 */
[----:B------:R-:W-:Y:S02]  /*1820*/  FSETP.NEU.FTZ.AND P1, PT, |R3|, +INF , PT ;  /* 0x7f8000000300780b */ /* 0x000fe40003f3d200 */
[----:B------:R-:W-:-:S11]  /*1830*/  FSETP.NEU.FTZ.AND P0, PT, |R0|, +INF , PT ;  /* 0x7f8000000000780b */ /* 0x000fd60003f1d200 */
[----:B------:R-:W-:Y:S05]  /*1840*/  @!P1 BRA !P3, `(.L_x_25) ;  /* 0x00000004002c9947 */ /* 0x000fea0005800000 */
[----:B------:R-:W-:-:S04]  /*1850*/  LOP3.LUT P3, RZ, R0, 0x7fffffff, RZ, 0xc0, !PT ;  /* 0x7fffffff00ff7812 */ /* 0x000fc8000786c0ff */
[----:B------:R-:W-:-:S13]  /*1860*/  PLOP3.LUT P1, PT, P1, P3, PT, 0x2f, 0xf2 ;  /* 0x0000000000f2781c */ /* 0x000fda0000f26577 */
[----:B------:R-:W-:Y:S05]  /*1870*/  @P1 BRA `(.L_x_26) ;  /* 0x0000000400181947 */ /* 0x000fea0003800000 */
[----:B------:R-:W-:-:S04]  /*1880*/  LOP3.LUT P1, RZ, R3, 0x7fffffff, RZ, 0xc0, !PT ;  /* 0x7fffffff03ff7812 */ /* 0x000fc8000782c0ff */
[----:B------:R-:W-:-:S13]  /*1890*/  PLOP3.LUT P0, PT, P0, P1, PT, 0x2f, 0xf2 ;  /* 0x0000000000f2781c */ /* 0x000fda0000702577 */
[----:B------:R-:W-:Y:S05]  /*18a0*/  @P0 BRA `(.L_x_27) ;  /* 0x0000000400000947 */ /* 0x000fea0003800000 */
[----:B------:R-:W-:Y:S02]  /*18b0*/  ISETP.GE.AND P0, PT, R7, RZ, PT ;  /* 0x000000ff0700720c */ /* 0x000fe40003f06270 */
[----:B------:R-:W-:-:S11]  /*18c0*/  ISETP.GE.AND P1, PT, R8, RZ, PT ;  /* 0x000000ff0800720c */ /* 0x000fd60003f26270 */
[----:B------:R-:W-:Y:S01]  /*18d0*/  @P0 MOV R6, RZ ;  /* 0x000000ff00060202 */ /* 0x000fe20000000f00 */
[----:B------:R-:W-:Y:S01]  /*18e0*/  @!P0 FFMA R0, R0, 1.84467440737095516160e+19, RZ ;  /* 0x5f80000000008823 */ /* 0x000fe200000000ff */
[----:B------:R-:W-:Y:S01]  /*18f0*/  @!P0 MOV R6, 0xffffffc0 ;  /* 0xffffffc000068802 */ /* 0x000fe20000000f00 */
[----:B------:R-:W-:-:S03]  /*1900*/  @!P1 FFMA R3, R3, 1.84467440737095516160e+19, RZ ;  /* 0x5f80000003039823 */ /* 0x000fc600000000ff */
[----:B------:R-:W-:-:S07]  /*1910*/  @!P1 IADD3 R6, PT, PT, R6, 0x40, RZ ;  /* 0x0000004006069810 */ /* 0x000fce0007ffe0ff */
.L_x_23:
[----:B------:R-:W-:Y:S01]  /*1920*/  LEA R8, R12, 0xc0800000, 0x17 ;  /* 0xc08000000c087811 */ /* 0x000fe200078eb8ff */
[----:B------:R-:W-:Y:S03]  /*1930*/  BSSY.RECONVERGENT B3, `(.L_x_28) ;  /* 0x0000036000037945 */ /* 0x000fe60003800200 */
[----:B------:R-:W-:Y:S02]  /*1940*/  IADD3 R8, PT, PT, -R8, R3, RZ ;  /* 0x0000000308087210 */ /* 0x000fe40007ffe1ff */
[----:B------:R-:W-:Y:S02]  /*1950*/  IADD3 R3, PT, PT, R10, -0x7f, RZ ;  /* 0xffffff810a037810 */ /* 0x000fe40007ffe0ff */
[----:B------:R-:W0:Y:S01]  /*1960*/  MUFU.RCP R7, R8 ;  /* 0x0000000800077308 */ /* 0x000e220000001000 */
[----:B------:R-:W-:Y:S02]  /*1970*/  FADD.FTZ R9, -R8, -RZ ;  /* 0x800000ff08097221 */ /* 0x000fe40000010100 */
[----:B------:R-:W-:-:S02]  /*1980*/  IMAD R0, R3, -0x800000, R0 ;  /* 0xff80000003007824 */ /* 0x000fc400078e0200 */
[----:B0-----:R-:W-:-:S04]  /*1990*/  FFMA R10, R7, R9, 1 ;  /* 0x3f800000070a7423 */ /* 0x001fc80000000009 */
[----:B------:R-:W-:-:S04]  /*19a0*/  FFMA R14, R7, R10, R7 ;  /* 0x0000000a070e7223 */ /* 0x000fc80000000007 */
[----:B------:R-:W-:-:S04]  /*19b0*/  FFMA R7, R0, R14, RZ ;  /* 0x0000000e00077223 */ /* 0x000fc800000000ff */
[----:B------:R-:W-:-:S04]  /*19c0*/  FFMA R10, R9, R7, R0 ;  /* 0x00000007090a7223 */ /* 0x000fc80000000000 */
[----:B------:R-:W-:Y:S01]  /*19d0*/  FFMA R11, R14, R10, R7 ;  /* 0x0000000a0e0b7223 */ /* 0x000fe20000000007 */
[----:B------:R-:W-:-:S03]  /*19e0*/  IADD3 R7, PT, PT, R3, 0x7f, -R12 ;  /* 0x0000007f03077810 */ /* 0x000fc60007ffe80c */
[----:B------:R-:W-:Y:S01]  /*19f0*/  FFMA R10, R9, R11, R0 ;  /* 0x0000000b090a7223 */ /* 0x000fe20000000000 */
[----:B------:R-:W-:-:S03]  /*1a00*/  IADD3 R7, PT, PT, R7, R6, RZ ;  /* 0x0000000607077210 */ /* 0x000fc60007ffe0ff */
[----:B------:R-:W-:-:S05]  /*1a10*/  FFMA R0, R14, R10, R11 ;  /* 0x0000000a0e007223 */ /* 0x000fca000000000b */
[----:B------:R-:W-:-:S04]  /*1a20*/  SHF.R.U32.HI R3, RZ, 0x17, R0 ;  /* 0x00000017ff037819 */ /* 0x000fc80000011600 */
[----:B------:R-:W-:-:S04]  /*1a30*/  LOP3.LUT R3, R3, 0xff, RZ, 0xc0, !PT ;  /* 0x000000ff03037812 */ /* 0x000fc800078ec0ff */
[----:B------:R-:W-:-:S04]  /*1a40*/  IADD3 R9, PT, PT, R3, R7, RZ ;  /* 0x0000000703097210 */ /* 0x000fc80007ffe0ff */
[----:B------:R-:W-:-:S04]  /*1a50*/  IADD3 R3, PT, PT, R9, -0x1, RZ ;  /* 0xffffffff09037810 */ /* 0x000fc80007ffe0ff */
[----:B------:R-:W-:-:S13]  /*1a60*/  ISETP.GE.U32.AND P0, PT, R3, 0xfe, PT ;  /* 0x000000fe0300780c */ /* 0x000fda0003f06070 */
[----:B------:R-:W-:Y:S05]  /*1a70*/  @!P0 BRA `(.L_x_29) ;  /* 0x0000000000808947 */ /* 0x000fea0003800000 */
[----:B------:R-:W-:-:S13]  /*1a80*/  ISETP.GT.AND P0, PT, R9, 0xfe, PT ;  /* 0x000000fe0900780c */ /* 0x000fda0003f04270 */
[----:B------:R-:W-:Y:S05]  /*1a90*/  @P0 BRA `(.L_x_30) ;  /* 0x00000000006c0947 */ /* 0x000fea0003800000 */
[----:B------:R-:W-:-:S13]  /*1aa0*/  ISETP.GE.AND P0, PT, R9, 0x1, PT ;  /* 0x000000010900780c */ /* 0x000fda0003f06270 */
[----:B------:R-:W-:Y:S05]  /*1ab0*/  @P0 BRA `(.L_x_31) ;  /* 0x0000000000740947 */ /* 0x000fea0003800000 */
[----:B------:R-:W-:Y:S02]  /*1ac0*/  ISETP.GE.AND P0, PT, R9, -0x18, PT ;  /* 0xffffffe80900780c */ /* 0x000fe40003f06270 */
[----:B------:R-:W-:-:S11]  /*1ad0*/  LOP3.LUT R0, R0, 0x80000000, RZ, 0xc0, !PT ;  /* 0x8000000000007812 */ /* 0x000fd600078ec0ff */
[----:B------:R-:W-:Y:S05]  /*1ae0*/  @!P0 BRA `(.L_x_31) ;  /* 0x0000000000688947 */ /* 0x000fea0003800000 */
[CCC-:B------:R-:W-:Y:S01]  /*1af0*/  FFMA.RZ R3, R14.reuse, R10.reuse, R11.reuse ;  /* 0x0000000a0e037223 */ /* 0x1c0fe2000000c00b */
[C---:B------:R-:W-:Y:S01]  /*1b00*/  IADD3 R8, PT, PT, R9.reuse, 0x20, RZ ;  /* 0x0000002009087810 */ /* 0x040fe20007ffe0ff */
[CCC-:B------:R-:W-:Y:S01]  /*1b10*/  FFMA.RM R6, R14.reuse, R10.reuse, R11.reuse ;  /* 0x0000000a0e067223 */ /* 0x1c0fe2000000400b */
[----:B------:R-:W-:Y:S02]  /*1b20*/  ISETP.NE.AND P3, PT, R9, RZ, PT ;  /* 0x000000ff0900720c */ /* 0x000fe40003f65270 */
[----:B------:R-:W-:Y:S01]  /*1b30*/  LOP3.LUT R7, R3, 0x7fffff, RZ, 0xc0, !PT ;  /* 0x007fffff03077812 */ /* 0x000fe200078ec0ff */
[----:B------:R-:W-:Y:S01]  /*1b40*/  FFMA.RP R3, R14, R10, R11 ;  /* 0x0000000a0e037223 */ /* 0x000fe2000000800b */
[----:B------:R-:W-:Y:S02]  /*1b50*/  ISETP.NE.AND P1, PT, R9, RZ, PT ;  /* 0x000000ff0900720c */ /* 0x000fe40003f25270 */
[----:B------:R-:W-:Y:S02]  /*1b60*/  LOP3.LUT R7, R7, 0x800000, RZ, 0xfc, !PT ;  /* 0x0080000007077812 */ /* 0x000fe400078efcff */
[----:B------:R-:W-:-:S02]  /*1b70*/  IADD3 R9, PT, PT, -R9, RZ, RZ ;  /* 0x000000ff09097210 */ /* 0x000fc40007ffe1ff */
[----:B------:R-:W-:Y:S02]  /*1b80*/  SHF.L.U32 R8, R7, R8, RZ ;  /* 0x0000000807087219 */ /* 0x000fe400000006ff */
[----:B------:R-:W-:Y:S02]  /*1b90*/  FSETP.NEU.FTZ.AND P0, PT, R3, R6, PT ;  /* 0x000000060300720b */ /* 0x000fe40003f1d000 */
[----:B------:R-:W-:Y:S02]  /*1ba0*/  SEL R6, R9, RZ, P3 ;  /* 0x000000ff09067207 */ /* 0x000fe40001800000 */
[----:B------:R-:W-:Y:S02]  /*1bb0*/  ISETP.NE.AND P1, PT, R8, RZ, P1 ;  /* 0x000000ff0800720c */ /* 0x000fe40000f25270 */
[----:B------:R-:W-:Y:S02]  /*1bc0*/  SHF.R.U32.HI R6, RZ, R6, R7 ;  /* 0x00000006ff067219 */ /* 0x000fe40000011607 */
[----:B------:R-:W-:-:S02]  /*1bd0*/  PLOP3.LUT P0, PT, P0, P1, PT, 0xf8, 0x8f ;  /* 0x00000000008f781c */ /* 0x000fc40000703f70 */
[----:B------:R-:W-:Y:S02]  /*1be0*/  SHF.R.U32.HI R8, RZ, 0x1, R6 ;  /* 0x00000001ff087819 */ /* 0x000fe40000011606 */
[----:B------:R-:W-:-:S04]  /*1bf0*/  SEL R3, RZ, 0x1, !P0 ;  /* 0x00000001ff037807 */ /* 0x000fc80004000000 */
[----:B------:R-:W-:-:S04]  /*1c00*/  LOP3.LUT R3, R3, 0x1, R8, 0xf8, !PT ;  /* 0x0000000103037812 */ /* 0x000fc800078ef808 */
[----:B------:R-:W-:-:S04]  /*1c10*/  LOP3.LUT R3, R3, R6, RZ, 0xc0, !PT ;  /* 0x0000000603037212 */ /* 0x000fc800078ec0ff */
[----:B------:R-:W-:-:S04]  /*1c20*/  IADD3 R3, PT, PT, R8, R3, RZ ;  /* 0x0000000308037210 */ /* 0x000fc80007ffe0ff */
[----:B------:R-:W-:Y:S01]  /*1c30*/  LOP3.LUT R0, R3, R0, RZ, 0xfc, !PT ;  /* 0x0000000003007212 */ /* 0x000fe200078efcff */
[----:B------:R-:W-:Y:S06]  /*1c40*/  BRA `(.L_x_31) ;  /* 0x0000000000107947 */ /* 0x000fec0003800000 */
.L_x_30:
[----:B------:R-:W-:-:S04]  /*1c50*/  LOP3.LUT R0, R0, 0x80000000, RZ, 0xc0, !PT ;  /* 0x8000000000007812 */ /* 0x000fc800078ec0ff */
[----:B------:R-:W-:Y:S01]  /*1c60*/  LOP3.LUT R0, R0, 0x7f800000, RZ, 0xfc, !PT ;  /* 0x7f80000000007812 */ /* 0x000fe200078efcff */
[----:B------:R-:W-:Y:S06]  /*1c70*/  BRA `(.L_x_31) ;  /* 0x0000000000047947 */ /* 0x000fec0003800000 */
.L_x_29:
[----:B------:R-:W-:-:S07]  /*1c80*/  LEA R0, R7, R0, 0x17 ;  /* 0x0000000007007211 */ /* 0x000fce00078eb8ff */
.L_x_31:
[----:B------:R-:W-:Y:S05]  /*1c90*/  BSYNC.RECONVERGENT B3 ;  /* 0x0000000000037941 */ /* 0x000fea0003800200 */
.L_x_28:
[----:B------:R-:W-:Y:S05]  /*1ca0*/  BRA `(.L_x_32) ;  /* 0x0000000000207947 */ /* 0x000fea0003800000 */
.L_x_27:
[----:B------:R-:W-:-:S04]  /*1cb0*/  LOP3.LUT R0, R3, 0x80000000, R0, 0x48, !PT ;  /* 0x8000000003007812 */ /* 0x000fc800078e4800 */
[----:B------:R-:W-:Y:S01]  /*1cc0*/  LOP3.LUT R0, R0, 0x7f800000, RZ, 0xfc, !PT ;  /* 0x7f80000000007812 */ /* 0x000fe200078efcff */
[----:B------:R-:W-:Y:S06]  /*1cd0*/  BRA `(.L_x_32) ;  /* 0x0000000000147947 */ /* 0x000fec0003800000 */
.L_x_26:
[----:B------:R-:W-:Y:S01]  /*1ce0*/  LOP3.LUT R0, R3, 0x80000000, R0, 0x48, !PT ;  /* 0x8000000003007812 */ /* 0x000fe200078e4800 */
[----:B------:R-:W-:Y:S06]  /*1cf0*/  BRA `(.L_x_32) ;  /* 0x00000000000c7947 */ /* 0x000fec0003800000 */
.L_x_25:
[----:B------:R-:W0:Y:S01]  /*1d00*/  MUFU.RSQ R0, -QNAN ;  /* 0xffc0000000007908 */ /* 0x000e220000001400 */
[----:B------:R-:W-:Y:S05]  /*1d10*/  BRA `(.L_x_32) ;  /* 0x0000000000047947 */ /* 0x000fea0003800000 */
.L_x_24:
[----:B------:R-:W-:-:S07]  /*1d20*/  FADD.FTZ R0, R0, R3 ;  /* 0x0000000300007221 */ /* 0x000fce0000010000 */
.L_x_32:
[----:B------:R-:W-:Y:S05]  /*1d30*/  BSYNC.RECONVERGENT B2 ;  /* 0x0000000000027941 */ /* 0x000fea0003800200 */
.L_x_22:
[----:B------:R-:W-:-:S04]  /*1d40*/  HFMA2 R3, -RZ, RZ, 0, 0 ;  /* 0x00000000ff037431 */ /* 0x000fc800000001ff */
[----:B0-----:R-:W-:Y:S05]  /*1d50*/  RET.REL.NODEC R2 `(_Z26layer_normalization_kernelPfS_iii) ;  /* 0xffffffe002a87950 */ /* 0x001fea0003c3ffff */
.L_x_33:
[----:B------:R-:W-:-:S00]  /*1d60*/  BRA `(.L_x_33) ;  /* 0xfffffffc00fc7947 */ /* 0x000fc0000383ffff */
[----:B------:R-:W-:-:S00]  /*1d70*/  NOP ;  /* 0x0000000000007918 */ /* 0x000fc00000000000 */
        /* <DEDUP_REMOVED lines=8> */
.L_x_35:


//--------------------- .nv.shared._Z26layer_normalization_kernelPfS_iii --------------------------
	.section	.nv.shared._Z26layer_normalization_kernelPfS_iii,"aw",@nobits
	.sectionflags	@""
	.align	4
.nv.shared._Z26layer_normalization_kernelPfS_iii:
	.zero		1032


//--------------------- .nv.shared.reserved.0     --------------------------
	.section	.nv.shared.reserved.0,"aw",@nobits
	.weak		__nv_reservedSMEM_offset_0_alias
	.size		__nv_reservedSMEM_offset_0_alias, 0, 64
	.other		__nv_reservedSMEM_offset_0_alias,@"STO_CUDA_RESERVED_SHARED STV_DEFAULT"
__nv_reservedSMEM_offset_0_alias:
	.zero		0
	.zero		64


//--------------------- .nv.constant0._Z26layer_normalization_kernelPfS_iii --------------------------
	.section	.nv.constant0._Z26layer_normalization_kernelPfS_iii,"a",@progbits
	.sectionflags	@""
	.align	4
.nv.constant0._Z26layer_normalization_kernelPfS_iii:
	.zero		924


//--------------------- SYMBOLS --------------------------

	.type		.nv.reservedSmem.offset0,@object
	.size		.nv.reservedSmem.offset0,0x4
	.type		.nv.reservedSmem.cap,@object
	.size		.nv.reservedSmem.cap,0x4
